	.headerflags	@"EF_CUDA_TEXMODE_UNIFIED EF_CUDA_64BIT_ADDRESS EF_CUDA_ACCELERATORS EF_CUDA_SM90 EF_CUDA_VIRTUAL_SM(EF_CUDA_SM90)"
	.elftype	@"ET_EXEC"


//--------------------- .nv.info                  --------------------------
	.section	.nv.info,"",@"SHT_CUDA_INFO"
	.align	4


	//----- nvinfo : EIATTR_REGCOUNT
	.align		4
        /*0000*/ 	.byte	0x04, 0x2f
        /*0002*/ 	.short	(.L_1 - .L_0)
	.align		4
.L_0:
        /*0004*/ 	.word	index@(triton_poi_fused_clone_2)
        /*0008*/ 	.word	0x00000013


	//----- nvinfo : EIATTR_MIN_STACK_SIZE
	.align		4
.L_1:
        /*000c*/ 	.byte	0x04, 0x12
        /*000e*/ 	.short	(.L_3 - .L_2)
	.align		4
.L_2:
        /*0010*/ 	.word	index@(triton_poi_fused_clone_2)
        /*0014*/ 	.word	0x00000000


	//----- nvinfo : EIATTR_FRAME_SIZE
	.align		4
.L_3:
        /*0018*/ 	.byte	0x04, 0x11
        /*001a*/ 	.short	(.L_5 - .L_4)
	.align		4
.L_4:
        /*001c*/ 	.word	index@(triton_poi_fused_clone_2)
        /*0020*/ 	.word	0x00000000


	//----- nvinfo : EIATTR_MIN_STACK_SIZE
	.align		4
.L_5:
        /*0024*/ 	.byte	0x04, 0x12
        /*0026*/ 	.short	(.L_7 - .L_6)
	.align		4
.L_6:
        /*0028*/ 	.word	index@(triton_poi_fused_clone_2)
        /*002c*/ 	.word	0x00000000
.L_7:


//--------------------- .nv.info.triton_poi_fused_clone_2 --------------------------
	.section	.nv.info.triton_poi_fused_clone_2,"",@"SHT_CUDA_INFO"
	.sectionflags	@""
	.align	4


	//----- nvinfo : EIATTR_CUDA_API_VERSION
	.align		4
        /*0000*/ 	.byte	0x04, 0x37
        /*0002*/ 	.short	(.L_9 - .L_8)
.L_8:
        /*0004*/ 	.word	0x0000007c


	//----- nvinfo : EIATTR_KPARAM_INFO
	.align		4
.L_9:
        /*0008*/ 	.byte	0x04, 0x17
        /*000a*/ 	.short	(.L_11 - .L_10)
.L_10:
        /*000c*/ 	.word	0x00000000
        /*0010*/ 	.short	0x0004
        /*0012*/ 	.short	0x001c
        /*0014*/ 	.byte	0x00, 0xf0, 0x11, 0x00


	//----- nvinfo : EIATTR_KPARAM_INFO
	.align		4
.L_11:
        /*0018*/ 	.byte	0x04, 0x17
        /*001a*/ 	.short	(.L_13 - .L_12)
.L_12:
        /*001c*/ 	.word	0x00000000
        /*0020*/ 	.short	0x0003
        /*0022*/ 	.short	0x0018
        /*0024*/ 	.byte	0x00, 0xf0, 0x11, 0x00


	//----- nvinfo : EIATTR_KPARAM_INFO
	.align		4
.L_13:
        /*0028*/ 	.byte	0x04, 0x17
        /*002a*/ 	.short	(.L_15 - .L_14)
.L_14:
        /*002c*/ 	.word	0x00000000
        /*0030*/ 	.short	0x0002
        /*0032*/ 	.short	0x0010
        /*0034*/ 	.byte	0x00, 0xf4, 0x21, 0x00


	//----- nvinfo : EIATTR_KPARAM_INFO
	.align		4
.L_15:
        /*0038*/ 	.byte	0x04, 0x17
        /*003a*/ 	.short	(.L_17 - .L_16)
.L_16:
        /*003c*/ 	.word	0x00000000
        /*0040*/ 	.short	0x0001
        /*0042*/ 	.short	0x0008
        /*0044*/ 	.byte	0x00, 0xf4, 0x21, 0x00


	//----- nvinfo : EIATTR_KPARAM_INFO
	.align		4
.L_17:
        /*0048*/ 	.byte	0x04, 0x17
        /*004a*/ 	.short	(.L_19 - .L_18)
.L_18:
        /*004c*/ 	.word	0x00000000
        /*0050*/ 	.short	0x0000
        /*0052*/ 	.short	0x0000
        /*0054*/ 	.byte	0x00, 0xf4, 0x21, 0x00


	//----- nvinfo : EIATTR_SPARSE_MMA_MASK
	.align		4
.L_19:
        /*0058*/ 	.byte	0x03, 0x50
        /*005a*/ 	.short	0x0000


	//----- nvinfo : EIATTR_MAXREG_COUNT
	.align		4
        /*005c*/ 	.byte	0x03, 0x1b
        /*005e*/ 	.short	0x00ff


	//----- nvinfo : EIATTR_EXIT_INSTR_OFFSETS
	.align		4
        /*0060*/ 	.byte	0x04, 0x1c
        /*0062*/ 	.short	(.L_21 - .L_20)


	//   ....[0]....
.L_20:
        /*0064*/ 	.word	0x00000390


	//   ....[1]....
        /*0068*/ 	.word	0x00000400


	//----- nvinfo : EIATTR_REQNTID
	.align		4
.L_21:
        /*006c*/ 	.byte	0x04, 0x10
        /*006e*/ 	.short	(.L_23 - .L_22)
.L_22:
        /*0070*/ 	.word	0x00000020
        /*0074*/ 	.word	0x00000001
        /*0078*/ 	.word	0x00000001


	//----- nvinfo : EIATTR_CBANK_PARAM_SIZE
	.align		4
.L_23:
        /*007c*/ 	.byte	0x03, 0x19
        /*007e*/ 	.short	0x0020


	//----- nvinfo : EIATTR_PARAM_CBANK
	.align		4
        /*0080*/ 	.byte	0x04, 0x0a
        /*0082*/ 	.short	(.L_25 - .L_24)
	.align		4
.L_24:
        /*0084*/ 	.word	index@(.nv.constant0.triton_poi_fused_clone_2)
        /*0088*/ 	.short	0x0210
        /*008a*/ 	.short	0x0020


	//----- nvinfo : EIATTR_SW_WAR
	.align		4
.L_25:
        /*008c*/ 	.byte	0x04, 0x36
        /*008e*/ 	.short	(.L_27 - .L_26)
.L_26:
        /*0090*/ 	.word	0x00000008
.L_27:


//--------------------- .nv.callgraph             --------------------------
	.section	.nv.callgraph,"",@"SHT_CUDA_CALLGRAPH"
	.align	4
	.sectionentsize	8
	.align		4
        /*0000*/ 	.word	0x00000000
	.align		4
        /*0004*/ 	.word	0xffffffff
	.align		4
        /*0008*/ 	.word	0x00000000
	.align		4
        /*000c*/ 	.word	0xfffffffe
	.align		4
        /*0010*/ 	.word	0x00000000
	.align		4
        /*0014*/ 	.word	0xfffffffd
	.align		4
        /*0018*/ 	.word	0x00000000
	.align		4
        /*001c*/ 	.word	0xfffffffc


//--------------------- .text.triton_poi_fused_clone_2 --------------------------
	.section	.text.triton_poi_fused_clone_2,"ax",@progbits
	.sectionflags	@"SHF_BARRIERS=1"
	.align	128
        .global         triton_poi_fused_clone_2
        .type           triton_poi_fused_clone_2,@function
        .size           triton_poi_fused_clone_2,(.L_x_1 - triton_poi_fused_clone_2)
        .other          triton_poi_fused_clone_2,@"STO_CUDA_ENTRY STV_DEFAULT"
triton_poi_fused_clone_2:
.text.triton_poi_fused_clone_2:
[----:B------:R-:W0:Y:S02]  /*0000*/  LDC R1, c[0x0][0x28] ;  /* 0x00000a00ff017b82 */ /* 0x000e240000000800 */
[----:B------:R-:W1:Y:S01]  /*0010*/  S2R R0, SR_CTAID.Y ;  /* 0x0000000000007919 */ /* 0x000e620000002600 */
[----:B------:R-:W2:Y:S01]  /*0020*/  LDC.64 R2, c[0x0][0x210] ;  /* 0x00008400ff027b82 */ /* 0x000ea20000000a00 */
[----:B------:R-:W-:Y:S01]  /*0030*/  ULDC.64 UR6, c[0x0][0x208] ;  /* 0x0000820000067ab9 */ /* 0x000fe20000000a00 */
[----:B------:R-:W3:Y:S01]  /*0040*/  S2R R16, SR_TID.X ;  /* 0x0000000000107919 */ /* 0x000ee20000002100 */
[----:B------:R-:W4:Y:S05]  /*0050*/  S2R R8, SR_CTAID.X ;  /* 0x0000000000087919 */ /* 0x000f2a0000002500 */
[----:B------:R-:W5:Y:S01]  /*0060*/  LDC.64 R4, c[0x0][0x218] ;  /* 0x00008600ff047b82 */ /* 0x000f620000000a00 */
[----:B-1----:R-:W-:-:S02]  /*0070*/  IMAD.SHL.U32 R0, R0, 0x10, RZ ;  /* 0x0000001000007824 */ /* 0x002fc400078e00ff */
[----:B---3--:R-:W-:Y:S01]  /*0080*/  IMAD.SHL.U32 R7, R16, 0x2, RZ ;  /* 0x0000000210077824 */ /* 0x008fe200078e00ff */
[----:B------:R-:W-:Y:S01]  /*0090*/  SHF.R.U32.HI R11, RZ, 0x3, R16 ;  /* 0x00000003ff0b7819 */ /* 0x000fe20000011610 */
[----:B----4-:R-:W-:-:S03]  /*00a0*/  IMAD.SHL.U32 R8, R8, 0x4, RZ ;  /* 0x0000000408087824 */ /* 0x010fc600078e00ff */
[----:B------:R-:W-:Y:S02]  /*00b0*/  LOP3.LUT R6, R0, 0xe, R7, 0xf8, !PT ;  /* 0x0000000e00067812 */ /* 0x000fe400078ef807 */
[----:B------:R-:W-:Y:S02]  /*00c0*/  SGXT.U32 R11, R11, 0x2 ;  /* 0x000000020b0b781a */ /* 0x000fe40000000000 */
[----:B------:R-:W-:Y:S02]  /*00d0*/  SHF.R.S32.HI R9, RZ, 0x1f, R6 ;  /* 0x0000001fff097819 */ /* 0x000fe40000011406 */
[----:B------:R-:W-:Y:S02]  /*00e0*/  ISETP.GE.AND P1, PT, R6, 0x10, PT ;  /* 0x000000100600780c */ /* 0x000fe40003f26270 */
[----:B------:R-:W-:Y:S02]  /*00f0*/  LEA.HI R10, R9, R6, RZ, 0x2 ;  /* 0x00000006090a7211 */ /* 0x000fe400078f10ff */
[----:B------:R-:W-:-:S02]  /*0100*/  LOP3.LUT R9, R8, R11, RZ, 0xfc, !PT ;  /* 0x0000000b08097212 */ /* 0x000fc400078efcff */
[----:B------:R-:W-:Y:S02]  /*0110*/  LOP3.LUT R13, R10, 0xfffffffc, RZ, 0xc0, !PT ;  /* 0xfffffffc0a0d7812 */ /* 0x000fe400078ec0ff */
[C---:B------:R-:W-:Y:S02]  /*0120*/  ISETP.GE.AND P0, PT, R9.reuse, 0x4, PT ;  /* 0x000000040900780c */ /* 0x040fe40003f06270 */
[C---:B------:R-:W-:Y:S02]  /*0130*/  IADD3 R13, R6.reuse, 0x4, -R13 ;  /* 0x00000004060d7810 */ /* 0x040fe40007ffe80d */
[----:B------:R-:W-:Y:S02]  /*0140*/  SHF.R.S32.HI R10, RZ, 0x2, R10 ;  /* 0x00000002ff0a7819 */ /* 0x000fe4000001140a */
[----:B------:R-:W-:Y:S01]  /*0150*/  ISETP.LT.AND P0, PT, R6, 0x10, !P0 ;  /* 0x000000100600780c */ /* 0x000fe20004701270 */
[----:B------:R-:W-:Y:S02]  /*0160*/  IMAD R15, R9, 0xc, R13 ;  /* 0x0000000c090f7824 */ /* 0x000fe400078e020d */
[----:B-----5:R-:W-:Y:S01]  /*0170*/  IMAD.WIDE.U32 R4, R13, 0x4, R4 ;  /* 0x000000040d047825 */ /* 0x020fe200078e0004 */
[----:B------:R-:W-:-:S03]  /*0180*/  CS2R R12, SRZ ;  /* 0x00000000000c7805 */ /* 0x000fc6000001ff00 */
[----:B------:R-:W-:-:S04]  /*0190*/  IMAD R15, R10, 0x30, R15 ;  /* 0x000000300a0f7824 */ /* 0x000fc800078e020f */
[----:B--2---:R-:W-:Y:S01]  /*01a0*/  IMAD.WIDE R2, R15, 0x4, R2 ;  /* 0x000000040f027825 */ /* 0x004fe200078e0202 */
[----:B------:R-:W-:-:S04]  /*01b0*/  CS2R R14, SRZ ;  /* 0x00000000000e7805 */ /* 0x000fc8000001ff00 */
[----:B------:R1:W2:Y:S04]  /*01c0*/  @P0 LDG.E.EL.64 R12, desc[UR6][R2.64] ;  /* 0x00000006020c0981 */ /* 0x0002a8000c2e1b00 */
[----:B------:R3:W2:Y:S01]  /*01d0*/  @!P1 LDG.E.EL.64 R14, desc[UR6][R4.64] ;  /* 0x00000006040e9981 */ /* 0x0006a2000c2e1b00 */
[----:B------:R-:W4:Y:S01]  /*01e0*/  S2UR UR5, SR_CgaCtaId ;  /* 0x00000000000579c3 */ /* 0x000f220000008800 */
[----:B------:R-:W-:Y:S01]  /*01f0*/  IMAD.SHL.U32 R6, R16, 0x8, RZ ;  /* 0x0000000810067824 */ /* 0x000fe200078e00ff */
[----:B------:R-:W-:-:S04]  /*0200*/  SHF.R.U32.HI R9, RZ, 0x1, R16 ;  /* 0x00000001ff097819 */ /* 0x000fc80000011610 */
[----:B------:R-:W-:Y:S02]  /*0210*/  SGXT.U32 R9, R9, 0x4 ;  /* 0x000000040909781a */ /* 0x000fe40000000000 */
[----:B------:R-:W-:Y:S01]  /*0220*/  LOP3.LUT R6, R6, 0x38, RZ, 0xc0, !PT ;  /* 0x0000003806067812 */ /* 0x000fe200078ec0ff */
[----:B------:R-:W-:Y:S01]  /*0230*/  UMOV UR4, 0x400 ;  /* 0x0000040000047882 */ /* 0x000fe20000000000 */
[----:B------:R-:W-:Y:S02]  /*0240*/  LOP3.LUT R9, R0, R9, RZ, 0xfc, !PT ;  /* 0x0000000900097212 */ /* 0x000fe400078efcff */
[C---:B------:R-:W-:Y:S02]  /*0250*/  LOP3.LUT R11, R6.reuse, R11, RZ, 0xfc, !PT ;  /* 0x0000000b060b7212 */ /* 0x040fe400078efcff */
[C---:B------:R-:W-:Y:S02]  /*0260*/  LOP3.LUT R0, R6.reuse, 0x4, RZ, 0xfc, !PT ;  /* 0x0000000406007812 */ /* 0x040fe400078efcff */
[----:B------:R-:W-:-:S02]  /*0270*/  LEA.HI R6, R6, R11, RZ, 0x1e ;  /* 0x0000000b06067211 */ /* 0x000fc400078ff0ff */
[----:B------:R-:W-:Y:S01]  /*0280*/  LEA.HI R0, R0, R11, RZ, 0x1e ;  /* 0x0000000b00007211 */ /* 0x000fe200078ff0ff */
[----:B----4-:R-:W-:-:S06]  /*0290*/  UPRMT UR4, UR5, 0x654, UR4 ;  /* 0x0000065405047896 */ /* 0x010fcc0008000004 */
[----:B-1----:R-:W-:Y:S02]  /*02a0*/  LEA R3, R6, UR4, 0x2 ;  /* 0x0000000406037c11 */ /* 0x002fe4000f8e10ff */
[----:B------:R-:W-:Y:S02]  /*02b0*/  LEA R0, R0, UR4, 0x2 ;  /* 0x0000000400007c11 */ /* 0x000fe4000f8e10ff */
[----:B------:R-:W-:Y:S02]  /*02c0*/  LOP3.LUT R8, R8, 0x2, R7, 0xf8, !PT ;  /* 0x0000000208087812 */ /* 0x000fe400078ef807 */
[----:B---3--:R-:W-:Y:S02]  /*02d0*/  SHF.R.U32.HI R4, RZ, 0x2, R7 ;  /* 0x00000002ff047819 */ /* 0x008fe40000011607 */
[----:B------:R-:W-:Y:S02]  /*02e0*/  ISETP.GE.AND P0, PT, R8, 0x4, PT ;  /* 0x000000040800780c */ /* 0x000fe40003f06270 */
[----:B------:R-:W-:-:S02]  /*02f0*/  LOP3.LUT R7, R7, 0x3e, RZ, 0xc0, !PT ;  /* 0x0000003e07077812 */ /* 0x000fc400078ec0ff */
[----:B------:R-:W-:Y:S02]  /*0300*/  ISETP.LT.AND P0, PT, R9, 0x10, !P0 ;  /* 0x000000100900780c */ /* 0x000fe40004701270 */
[----:B------:R-:W-:-:S05]  /*0310*/  SGXT.U32 R2, R4, 0x4 ;  /* 0x000000040402781a */ /* 0x000fca0000000000 */
[----:B------:R-:W-:-:S05]  /*0320*/  IMAD.IADD R2, R7, 0x1, R2 ;  /* 0x0000000107027824 */ /* 0x000fca00078e0202 */
[----:B------:R-:W-:Y:S01]  /*0330*/  LEA R4, R2, UR4, 0x2 ;  /* 0x0000000402047c11 */ /* 0x000fe2000f8e10ff */
[----:B--2---:R-:W-:Y:S01]  /*0340*/  FADD R12, R14, R12 ;  /* 0x0000000c0e0c7221 */ /* 0x004fe20000000000 */
[----:B------:R-:W-:-:S04]  /*0350*/  FADD R13, R15, R13 ;  /* 0x0000000d0f0d7221 */ /* 0x000fc80000000000 */
[----:B------:R1:W-:Y:S04]  /*0360*/  STS [R3], R12 ;  /* 0x0000000c03007388 */ /* 0x0003e80000000800 */
[----:B------:R1:W-:Y:S01]  /*0370*/  STS [R0+0x10], R13 ;  /* 0x0000100d00007388 */ /* 0x0003e20000000800 */
[----:B------:R-:W-:Y:S06]  /*0380*/  BAR.SYNC.DEFER_BLOCKING 0x0 ;  /* 0x0000000000007b1d */ /* 0x000fec0000010000 */
[----:B-1----:R-:W-:Y:S05]  /*0390*/  @!P0 EXIT ;  /* 0x000000000000894d */ /* 0x002fea0003800000 */
[----:B------:R-:W-:Y:S01]  /*03a0*/  LDS R6, [R4] ;  /* 0x0000000004067984 */ /* 0x000fe20000000800 */
[----:B------:R-:W0:Y:S01]  /*03b0*/  LDC.64 R2, c[0x0][0x220] ;  /* 0x00008800ff027b82 */ /* 0x000e220000000a00 */
[----:B------:R-:W-:Y:S02]  /*03c0*/  IMAD R9, R9, 0x4, R8 ;  /* 0x0000000409097824 */ /* 0x000fe400078e0208 */
[----:B------:R-:W1:Y:S02]  /*03d0*/  LDS R7, [R4+0x4] ;  /* 0x0000040004077984 */ /* 0x000e640000000800 */
[----:B0-----:R-:W-:-:S05]  /*03e0*/  IMAD.WIDE R2, R9, 0x4, R2 ;  /* 0x0000000409027825 */ /* 0x001fca00078e0202 */
[----:B-1----:R-:W-:Y:S01]  /*03f0*/  STG.E.64 desc[UR6][R2.64], R6 ;  /* 0x0000000602007986 */ /* 0x002fe2000c101b06 */
[----:B------:R-:W-:Y:S05]  /*0400*/  EXIT ;  /* 0x000000000000794d */ /* 0x000fea0003800000 */
.L_x_0:
[----:B------:R-:W-:-:S00]  /*0410*/  BRA `(.L_x_0) ;  /* 0xfffffffc00fc7947 */ /* 0x000fc0000383ffff */
[----:B------:R-:W-:-:S00]  /*0420*/  NOP ;  /* 0x0000000000007918 */ /* 0x000fc00000000000 */
        /* <DEDUP_REMOVED lines=13> */
.L_x_1:


//--------------------- .nv.shared.triton_poi_fused_clone_2 --------------------------
	.section	.nv.shared.triton_poi_fused_clone_2,"aw",@nobits
	.sectionflags	@""
	.align	16
	.zero		1024


//--------------------- .nv.constant0.triton_poi_fused_clone_2 --------------------------
	.section	.nv.constant0.triton_poi_fused_clone_2,"a",@progbits
	.sectionflags	@""
	.align	4
.nv.constant0.triton_poi_fused_clone_2:
	.zero		560
